	.headerflags	@"EF_CUDA_TEXMODE_UNIFIED EF_CUDA_64BIT_ADDRESS EF_CUDA_ACCELERATORS EF_CUDA_SM90 EF_CUDA_VIRTUAL_SM(EF_CUDA_SM90)"
	.elftype	@"ET_EXEC"


//--------------------- .nv.info                  --------------------------
	.section	.nv.info,"",@"SHT_CUDA_INFO"
	.align	4


	//----- nvinfo : EIATTR_REGCOUNT
	.align		4
        /*0000*/ 	.byte	0x04, 0x2f
        /*0002*/ 	.short	(.L_1 - .L_0)
	.align		4
.L_0:
        /*0004*/ 	.word	index@(triton_poi_fused_convolution_leaky_relu_26)
        /*0008*/ 	.word	0x00000014


	//----- nvinfo : EIATTR_MIN_STACK_SIZE
	.align		4
.L_1:
        /*000c*/ 	.byte	0x04, 0x12
        /*000e*/ 	.short	(.L_3 - .L_2)
	.align		4
.L_2:
        /*0010*/ 	.word	index@(triton_poi_fused_convolution_leaky_relu_26)
        /*0014*/ 	.word	0x00000000


	//----- nvinfo : EIATTR_FRAME_SIZE
	.align		4
.L_3:
        /*0018*/ 	.byte	0x04, 0x11
        /*001a*/ 	.short	(.L_5 - .L_4)
	.align		4
.L_4:
        /*001c*/ 	.word	index@(triton_poi_fused_convolution_leaky_relu_26)
        /*0020*/ 	.word	0x00000000


	//----- nvinfo : EIATTR_MIN_STACK_SIZE
	.align		4
.L_5:
        /*0024*/ 	.byte	0x04, 0x12
        /*0026*/ 	.short	(.L_7 - .L_6)
	.align		4
.L_6:
        /*0028*/ 	.word	index@(triton_poi_fused_convolution_leaky_relu_26)
        /*002c*/ 	.word	0x00000000
.L_7:


//--------------------- .nv.info.triton_poi_fused_convolution_leaky_relu_26 --------------------------
	.section	.nv.info.triton_poi_fused_convolution_leaky_relu_26,"",@"SHT_CUDA_INFO"
	.sectionflags	@""
	.align	4


	//----- nvinfo : EIATTR_CUDA_API_VERSION
	.align		4
        /*0000*/ 	.byte	0x04, 0x37
        /*0002*/ 	.short	(.L_9 - .L_8)
.L_8:
        /*0004*/ 	.word	0x0000007c


	//----- nvinfo : EIATTR_KPARAM_INFO
	.align		4
.L_9:
        /*0008*/ 	.byte	0x04, 0x17
        /*000a*/ 	.short	(.L_11 - .L_10)
.L_10:
        /*000c*/ 	.word	0x00000000
        /*0010*/ 	.short	0x0005
        /*0012*/ 	.short	0x0028
        /*0014*/ 	.byte	0x00, 0xf0, 0x11, 0x00


	//----- nvinfo : EIATTR_KPARAM_INFO
	.align		4
.L_11:
        /*0018*/ 	.byte	0x04, 0x17
        /*001a*/ 	.short	(.L_13 - .L_12)
.L_12:
        /*001c*/ 	.word	0x00000000
        /*0020*/ 	.short	0x0004
        /*0022*/ 	.short	0x0020
        /*0024*/ 	.byte	0x00, 0xf4, 0x21, 0x00


	//----- nvinfo : EIATTR_KPARAM_INFO
	.align		4
.L_13:
        /*0028*/ 	.byte	0x04, 0x17
        /*002a*/ 	.short	(.L_15 - .L_14)
.L_14:
        /*002c*/ 	.word	0x00000000
        /*0030*/ 	.short	0x0003
        /*0032*/ 	.short	0x0018
        /*0034*/ 	.byte	0x00, 0xf4, 0x21, 0x00


	//----- nvinfo : EIATTR_KPARAM_INFO
	.align		4
.L_15:
        /*0038*/ 	.byte	0x04, 0x17
        /*003a*/ 	.short	(.L_17 - .L_16)
.L_16:
        /*003c*/ 	.word	0x00000000
        /*0040*/ 	.short	0x0002
        /*0042*/ 	.short	0x0010
        /*0044*/ 	.byte	0x00, 0xf4, 0x21, 0x00


	//----- nvinfo : EIATTR_KPARAM_INFO
	.align		4
.L_17:
        /*0048*/ 	.byte	0x04, 0x17
        /*004a*/ 	.short	(.L_19 - .L_18)
.L_18:
        /*004c*/ 	.word	0x00000000
        /*0050*/ 	.short	0x0001
        /*0052*/ 	.short	0x0008
        /*0054*/ 	.byte	0x00, 0xf4, 0x21, 0x00


	//----- nvinfo : EIATTR_KPARAM_INFO
	.align		4
.L_19:
        /*0058*/ 	.byte	0x04, 0x17
        /*005a*/ 	.short	(.L_21 - .L_20)
.L_20:
        /*005c*/ 	.word	0x00000000
        /*0060*/ 	.short	0x0000
        /*0062*/ 	.short	0x0000
        /*0064*/ 	.byte	0x00, 0xf4, 0x21, 0x00


	//----- nvinfo : EIATTR_SPARSE_MMA_MASK
	.align		4
.L_21:
        /*0068*/ 	.byte	0x03, 0x50
        /*006a*/ 	.short	0x0000


	//----- nvinfo : EIATTR_MAXREG_COUNT
	.align		4
        /*006c*/ 	.byte	0x03, 0x1b
        /*006e*/ 	.short	0x00ff


	//----- nvinfo : EIATTR_EXIT_INSTR_OFFSETS
	.align		4
        /*0070*/ 	.byte	0x04, 0x1c
        /*0072*/ 	.short	(.L_23 - .L_22)


	//   ....[0]....
.L_22:
        /*0074*/ 	.word	0x000002b0


	//   ....[1]....
        /*0078*/ 	.word	0x000002d0


	//----- nvinfo : EIATTR_REQNTID
	.align		4
.L_23:
        /*007c*/ 	.byte	0x04, 0x10
        /*007e*/ 	.short	(.L_25 - .L_24)
.L_24:
        /*0080*/ 	.word	0x00000080
        /*0084*/ 	.word	0x00000001
        /*0088*/ 	.word	0x00000001


	//----- nvinfo : EIATTR_CBANK_PARAM_SIZE
	.align		4
.L_25:
        /*008c*/ 	.byte	0x03, 0x19
        /*008e*/ 	.short	0x002c


	//----- nvinfo : EIATTR_PARAM_CBANK
	.align		4
        /*0090*/ 	.byte	0x04, 0x0a
        /*0092*/ 	.short	(.L_27 - .L_26)
	.align		4
.L_26:
        /*0094*/ 	.word	index@(.nv.constant0.triton_poi_fused_convolution_leaky_relu_26)
        /*0098*/ 	.short	0x0210
        /*009a*/ 	.short	0x002c


	//----- nvinfo : EIATTR_SW_WAR
	.align		4
.L_27:
        /*009c*/ 	.byte	0x04, 0x36
        /*009e*/ 	.short	(.L_29 - .L_28)
.L_28:
        /*00a0*/ 	.word	0x00000008
.L_29:


//--------------------- .nv.callgraph             --------------------------
	.section	.nv.callgraph,"",@"SHT_CUDA_CALLGRAPH"
	.align	4
	.sectionentsize	8
	.align		4
        /*0000*/ 	.word	0x00000000
	.align		4
        /*0004*/ 	.word	0xffffffff
	.align		4
        /*0008*/ 	.word	0x00000000
	.align		4
        /*000c*/ 	.word	0xfffffffe
	.align		4
        /*0010*/ 	.word	0x00000000
	.align		4
        /*0014*/ 	.word	0xfffffffd
	.align		4
        /*0018*/ 	.word	0x00000000
	.align		4
        /*001c*/ 	.word	0xfffffffc


//--------------------- .text.triton_poi_fused_convolution_leaky_relu_26 --------------------------
	.section	.text.triton_poi_fused_convolution_leaky_relu_26,"ax",@progbits
	.align	128
        .global         triton_poi_fused_convolution_leaky_relu_26
        .type           triton_poi_fused_convolution_leaky_relu_26,@function
        .size           triton_poi_fused_convolution_leaky_relu_26,(.L_x_1 - triton_poi_fused_convolution_leaky_relu_26)
        .other          triton_poi_fused_convolution_leaky_relu_26,@"STO_CUDA_ENTRY STV_DEFAULT"
triton_poi_fused_convolution_leaky_relu_26:
.text.triton_poi_fused_convolution_leaky_relu_26:
[----:B------:R-:W0:Y:S02]  /*0000*/  LDC R1, c[0x0][0x28] ;  /* 0x00000a00ff017b82 */ /* 0x000e240000000800 */
[----:B------:R-:W1:Y:S01]  /*0010*/  S2R R0, SR_TID.X ;  /* 0x0000000000007919 */ /* 0x000e620000002100 */
[----:B------:R-:W2:Y:S01]  /*0020*/  LDC.64 R4, c[0x0][0x220] ;  /* 0x00008800ff047b82 */ /* 0x000ea20000000a00 */
[----:B------:R-:W-:Y:S01]  /*0030*/  IMAD.MOV.U32 R13, RZ, RZ, RZ ;  /* 0x000000ffff0d7224 */ /* 0x000fe200078e00ff */
[----:B------:R-:W-:Y:S01]  /*0040*/  ULDC.64 UR4, c[0x0][0x208] ;  /* 0x0000820000047ab9 */ /* 0x000fe20000000a00 */
[----:B------:R-:W3:Y:S05]  /*0050*/  S2R R11, SR_CTAID.X ;  /* 0x00000000000b7919 */ /* 0x000eea0000002500 */
[----:B------:R-:W4:Y:S08]  /*0060*/  LDC.64 R2, c[0x0][0x210] ;  /* 0x00008400ff027b82 */ /* 0x000f300000000a00 */
[----:B------:R-:W5:Y:S01]  /*0070*/  LDC.64 R6, c[0x0][0x218] ;  /* 0x00008600ff067b82 */ /* 0x000f620000000a00 */
[----:B------:R-:W-:Y:S01]  /*0080*/  IMAD.MOV.U32 R10, RZ, RZ, RZ ;  /* 0x000000ffff0a7224 */ /* 0x000fe200078e00ff */
[----:B------:R-:W-:Y:S01]  /*0090*/  ULDC.64 UR6, c[0x0][0x228] ;  /* 0x00008a0000067ab9 */ /* 0x000fe20000000a00 */
[----:B-1----:R-:W-:-:S05]  /*00a0*/  LOP3.LUT R0, R0, 0x7f, RZ, 0xc0, !PT ;  /* 0x0000007f00007812 */ /* 0x002fca00078ec0ff */
[----:B---3--:R-:W-:-:S04]  /*00b0*/  IMAD R11, R11, 0x80, R0 ;  /* 0x000000800b0b7824 */ /* 0x008fc800078e0200 */
[C---:B------:R-:W-:Y:S01]  /*00c0*/  IMAD.HI R0, R11.reuse, 0x55555556, RZ ;  /* 0x555555560b007827 */ /* 0x040fe200078e02ff */
[----:B------:R-:W-:-:S03]  /*00d0*/  ISETP.GE.AND P0, PT, R11, 0x1800, PT ;  /* 0x000018000b00780c */ /* 0x000fc60003f06270 */
[----:B----4-:R-:W-:Y:S01]  /*00e0*/  IMAD.WIDE R2, R11, 0x4, R2 ;  /* 0x000000040b027825 */ /* 0x010fe200078e0202 */
[----:B------:R-:W-:-:S04]  /*00f0*/  LEA.HI R0, R0, R0, RZ, 0x1 ;  /* 0x0000000000007211 */ /* 0x000fc800078f08ff */
[----:B------:R-:W-:-:S04]  /*0100*/  SHF.R.S32.HI R9, RZ, 0x1f, R0 ;  /* 0x0000001fff097819 */ /* 0x000fc80000011400 */
[----:B------:R-:W-:-:S04]  /*0110*/  LEA.HI R9, R9, R0, RZ, 0x9 ;  /* 0x0000000009097211 */ /* 0x000fc800078f48ff */
[----:B------:R-:W-:-:S05]  /*0120*/  LOP3.LUT R9, R9, 0xfffffe00, RZ, 0xc0, !PT ;  /* 0xfffffe0009097812 */ /* 0x000fca00078ec0ff */
[----:B------:R-:W-:Y:S02]  /*0130*/  IMAD.IADD R9, R0, 0x1, -R9 ;  /* 0x0000000100097824 */ /* 0x000fe400078e0a09 */
[----:B------:R-:W-:Y:S02]  /*0140*/  IMAD.MOV.U32 R0, RZ, RZ, RZ ;  /* 0x000000ffff007224 */ /* 0x000fe400078e00ff */
[----:B--2---:R-:W-:-:S04]  /*0150*/  IMAD.WIDE R4, R9, 0x4, R4 ;  /* 0x0000000409047825 */ /* 0x004fc800078e0204 */
[----:B------:R-:W2:Y:S04]  /*0160*/  @!P0 LDG.E R0, desc[UR4][R2.64] ;  /* 0x0000000402008981 */ /* 0x000ea8000c1e1900 */
[----:B------:R1:W2:Y:S01]  /*0170*/  @!P0 LDG.E.EL R13, desc[UR4][R4.64] ;  /* 0x00000004040d8981 */ /* 0x0002a2000c2e1900 */
[----:B-----5:R-:W-:-:S05]  /*0180*/  IMAD.WIDE R6, R11, 0x4, R6 ;  /* 0x000000040b067825 */ /* 0x020fca00078e0206 */
[----:B------:R-:W3:Y:S01]  /*0190*/  @!P0 LDG.E R10, desc[UR4][R6.64] ;  /* 0x00000004060a8981 */ /* 0x000ee2000c1e1900 */
[----:B------:R-:W-:Y:S02]  /*01a0*/  SHF.R.S32.HI R12, RZ, 0x1f, R11 ;  /* 0x0000001fff0c7819 */ /* 0x000fe4000001140b */
[----:B------:R-:W-:-:S04]  /*01b0*/  IADD3 R8, P2, R11, UR6, RZ ;  /* 0x000000060b087c10 */ /* 0x000fc8000ff5e0ff */
[----:B------:R-:W-:Y:S01]  /*01c0*/  IADD3.X R9, R12, UR7, RZ, P2, !PT ;  /* 0x000000070c097c10 */ /* 0x000fe200097fe4ff */
[----:B------:R-:W-:Y:S02]  /*01d0*/  ULDC.64 UR6, c[0x0][0x230] ;  /* 0x00008c0000067ab9 */ /* 0x000fe40000000a00 */
[----:B-1----:R-:W-:-:S04]  /*01e0*/  IADD3 R4, P2, R11, UR6, RZ ;  /* 0x000000060b047c10 */ /* 0x002fc8000ff5e0ff */
[----:B------:R-:W-:Y:S02]  /*01f0*/  IADD3.X R5, R12, UR7, RZ, P2, !PT ;  /* 0x000000070c057c10 */ /* 0x000fe400097fe4ff */
[----:B--2---:R-:W-:Y:S01]  /*0200*/  FSETP.GT.AND P1, PT, R0, -R13, PT ;  /* 0x8000000d0000720b */ /* 0x004fe20003f24000 */
[----:B------:R-:W-:-:S03]  /*0210*/  FADD R15, R13, R0 ;  /* 0x000000000d0f7221 */ /* 0x000fc60000000000 */
[----:B------:R-:W-:Y:S02]  /*0220*/  SEL R11, RZ, 0x1, !P1 ;  /* 0x00000001ff0b7807 */ /* 0x000fe40004800000 */
[----:B---3--:R-:W-:Y:S01]  /*0230*/  FSETP.GT.AND P3, PT, R13, -R10, PT ;  /* 0x8000000a0d00720b */ /* 0x008fe20003f64000 */
[----:B------:R-:W-:Y:S02]  /*0240*/  FADD R13, R10, R13 ;  /* 0x0000000d0a0d7221 */ /* 0x000fe40000000000 */
[----:B------:R1:W-:Y:S01]  /*0250*/  @!P0 STG.E.U8 desc[UR4][R8.64], R11 ;  /* 0x0000000b08008986 */ /* 0x0003e2000c101104 */
[----:B------:R-:W-:-:S03]  /*0260*/  SEL R17, RZ, 0x1, !P3 ;  /* 0x00000001ff117807 */ /* 0x000fc60005800000 */
[----:B------:R-:W-:-:S05]  /*0270*/  @!P1 FMUL R15, R15, 0.10000000149011611938 ;  /* 0x3dcccccd0f0f9820 */ /* 0x000fca0000400000 */
[----:B------:R1:W-:Y:S01]  /*0280*/  @!P0 STG.E desc[UR4][R2.64], R15 ;  /* 0x0000000f02008986 */ /* 0x0003e2000c101904 */
[----:B------:R-:W-:-:S03]  /*0290*/  @!P3 FMUL R13, R13, 0.10000000149011611938 ;  /* 0x3dcccccd0d0db820 */ /* 0x000fc60000400000 */
[----:B------:R1:W-:Y:S01]  /*02a0*/  @!P0 STG.E.U8 desc[UR4][R4.64], R17 ;  /* 0x0000001104008986 */ /* 0x0003e2000c101104 */
[----:B------:R-:W-:Y:S05]  /*02b0*/  @P0 EXIT ;  /* 0x000000000000094d */ /* 0x000fea0003800000 */
[----:B------:R-:W-:Y:S01]  /*02c0*/  STG.E desc[UR4][R6.64], R13 ;  /* 0x0000000d06007986 */ /* 0x000fe2000c101904 */
[----:B------:R-:W-:Y:S05]  /*02d0*/  EXIT ;  /* 0x000000000000794d */ /* 0x000fea0003800000 */
.L_x_0:
[----:B------:R-:W-:-:S00]  /*02e0*/  BRA `(.L_x_0) ;  /* 0xfffffffc00fc7947 */ /* 0x000fc0000383ffff */
[----:B------:R-:W-:-:S00]  /*02f0*/  NOP ;  /* 0x0000000000007918 */ /* 0x000fc00000000000 */
        /* <DEDUP_REMOVED lines=8> */
.L_x_1:


//--------------------- .nv.constant0.triton_poi_fused_convolution_leaky_relu_26 --------------------------
	.section	.nv.constant0.triton_poi_fused_convolution_leaky_relu_26,"a",@progbits
	.sectionflags	@""
	.align	4
.nv.constant0.triton_poi_fused_convolution_leaky_relu_26:
	.zero		572
